//
// Generated by NVIDIA NVVM Compiler
//
// Compiler Build ID: CL-36424714
// Cuda compilation tools, release 13.0, V13.0.88
// Based on NVVM 20.0.0
//

.version 9.0
.target sm_100
.address_size 64

	// .globl	_Z10half2floatPfP6__half

.visible .entry _Z10half2floatPfP6__half(
	.param .u64 .ptr .align 1 _Z10half2floatPfP6__half_param_0,
	.param .u64 .ptr .align 1 _Z10half2floatPfP6__half_param_1
)
{
	.reg .b16 	%rs<2>;
	.reg .b32 	%r<2>;
	.reg .b32 	%f<2>;
	.reg .b64 	%rd<9>;

	ld.param.u64 	%rd1, [_Z10half2floatPfP6__half_param_0];
	ld.param.u64 	%rd2, [_Z10half2floatPfP6__half_param_1];
	cvta.to.global.u64 	%rd3, %rd1;
	cvta.to.global.u64 	%rd4, %rd2;
	mov.u32 	%r1, %tid.x;
	mul.wide.u32 	%rd5, %r1, 2;
	add.s64 	%rd6, %rd4, %rd5;
	ld.global.u16 	%rs1, [%rd6];
	// begin inline asm
	{  cvt.f32.f16 %f1, %rs1;}

	// end inline asm
	mul.wide.u32 	%rd7, %r1, 4;
	add.s64 	%rd8, %rd3, %rd7;
	st.global.f32 	[%rd8], %f1;
	ret;

}
	// .globl	_Z10float2halfP6__halfPf
.visible .entry _Z10float2halfP6__halfPf(
	.param .u64 .ptr .align 1 _Z10float2halfP6__halfPf_param_0,
	.param .u64 .ptr .align 1 _Z10float2halfP6__halfPf_param_1
)
{
	.reg .b16 	%rs<2>;
	.reg .b32 	%r<2>;
	.reg .b32 	%f<2>;
	.reg .b64 	%rd<9>;

	ld.param.u64 	%rd1, [_Z10float2halfP6__halfPf_param_0];
	ld.param.u64 	%rd2, [_Z10float2halfP6__halfPf_param_1];
	cvta.to.global.u64 	%rd3, %rd1;
	cvta.to.global.u64 	%rd4, %rd2;
	mov.u32 	%r1, %tid.x;
	mul.wide.u32 	%rd5, %r1, 4;
	add.s64 	%rd6, %rd4, %rd5;
	ld.global.f32 	%f1, [%rd6];
	// begin inline asm
	{  cvt.rn.f16.f32 %rs1, %f1;}

	// end inline asm
	mul.wide.u32 	%rd7, %r1, 2;
	add.s64 	%rd8, %rd3, %rd7;
	st.global.u16 	[%rd8], %rs1;
	ret;

}


// ===== COMPILED SASS (sm_100) =====

	.target	sm_100

	.elftype	@"ET_EXEC"


//--------------------- .note.nv.tkinfo           --------------------------
	.section	.note.nv.tkinfo,"",@"SHT_NOTE"
	.sectionflags	@"SHF_NOTE_NV_TKINFO"
	.tkinfo
        /*0018*/ 	.word	0x00000002
        /*0030*/ 	.string	""
        /*0030*/ 	.string	"ptxas"
        /*0030*/ 	.string	"Cuda compilation tools, release 13.0, V13.0.88"
        /*0030*/ 	.string	"Build cuda_13.0.r13.0/compiler.36424714_0"
        /*0030*/ 	.string	"-arch sm_100 -m 64 "



//--------------------- .note.nv.cuinfo           --------------------------
	.section	.note.nv.cuinfo,"",@"SHT_NOTE"
	.sectionflags	@"SHF_NOTE_NV_CUINFO"
        /*0018*/ 	.short	0x0002
        /*001a*/ 	.short	0x0064
        /*001c*/ 	.short	0x0082
	.zero		2


//--------------------- .nv.info                  --------------------------
	.section	.nv.info,"",@"SHT_CUDA_INFO"
	.align	4


	//----- nvinfo : EIATTR_REGCOUNT
	.align		4
        /*0000*/ 	.byte	0x04, 0x2f
        /*0002*/ 	.short	(.L_1 - .L_0)
	.align		4
.L_0:
        /*0004*/ 	.word	index@(_Z10half2floatPfP6__half)
        /*0008*/ 	.word	0x0000000a


	//----- nvinfo : EIATTR_FRAME_SIZE
	.align		4
.L_1:
        /*000c*/ 	.byte	0x04, 0x11
        /*000e*/ 	.short	(.L_3 - .L_2)
	.align		4
.L_2:
        /*0010*/ 	.word	index@(_Z10half2floatPfP6__half)
        /*0014*/ 	.word	0x00000000


	//----- nvinfo : EIATTR_REGCOUNT
	.align		4
.L_3:
        /*0018*/ 	.byte	0x04, 0x2f
        /*001a*/ 	.short	(.L_5 - .L_4)
	.align		4
.L_4:
        /*001c*/ 	.word	index@(_Z10float2halfP6__halfPf)
        /*0020*/ 	.word	0x0000000a


	//----- nvinfo : EIATTR_FRAME_SIZE
	.align		4
.L_5:
        /*0024*/ 	.byte	0x04, 0x11
        /*0026*/ 	.short	(.L_7 - .L_6)
	.align		4
.L_6:
        /*0028*/ 	.word	index@(_Z10float2halfP6__halfPf)
        /*002c*/ 	.word	0x00000000


	//----- nvinfo : EIATTR_MIN_STACK_SIZE
	.align		4
.L_7:
        /*0030*/ 	.byte	0x04, 0x12
        /*0032*/ 	.short	(.L_9 - .L_8)
	.align		4
.L_8:
        /*0034*/ 	.word	index@(_Z10float2halfP6__halfPf)
        /*0038*/ 	.word	0x00000000


	//----- nvinfo : EIATTR_MIN_STACK_SIZE
	.align		4
.L_9:
        /*003c*/ 	.byte	0x04, 0x12
        /*003e*/ 	.short	(.L_11 - .L_10)
	.align		4
.L_10:
        /*0040*/ 	.word	index@(_Z10half2floatPfP6__half)
        /*0044*/ 	.word	0x00000000
.L_11:


//--------------------- .nv.compat                --------------------------
	.section	.nv.compat,"",@"SHT_CUDA_COMPAT_INFO"
	.align	4
        /*0000*/ 	.byte	0x02, 0x09, 0x00, 0x00, 0x02, 0x02, 0x01, 0x00, 0x02, 0x05, 0x05, 0x00, 0x03, 0x07, 0x01, 0x01
        /*0010*/ 	.byte	0x02, 0x03, 0x00, 0x00, 0x02, 0x06, 0x01, 0x00, 0x04, 0x0b, 0x08, 0x00, 0x09, 0x00, 0x00, 0x00
        /*0020*/ 	.byte	0x00, 0x00, 0x00, 0x00


//--------------------- .nv.info._Z10float2halfP6__halfPf --------------------------
	.section	.nv.info._Z10float2halfP6__halfPf,"",@"SHT_CUDA_INFO"
	.sectionflags	@""
	.align	4


	//----- nvinfo : EIATTR_CUDA_API_VERSION
	.align		4
        /*0000*/ 	.byte	0x04, 0x37
        /*0002*/ 	.short	(.L_13 - .L_12)
.L_12:
        /*0004*/ 	.word	0x00000082


	//----- nvinfo : EIATTR_KPARAM_INFO
	.align		4
.L_13:
        /*0008*/ 	.byte	0x04, 0x17
        /*000a*/ 	.short	(.L_15 - .L_14)
.L_14:
        /*000c*/ 	.word	0x00000000
        /*0010*/ 	.short	0x0001
        /*0012*/ 	.short	0x0008
        /*0014*/ 	.byte	0x00, 0xf5, 0x21, 0x00


	//----- nvinfo : EIATTR_KPARAM_INFO
	.align		4
.L_15:
        /*0018*/ 	.byte	0x04, 0x17
        /*001a*/ 	.short	(.L_17 - .L_16)
.L_16:
        /*001c*/ 	.word	0x00000000
        /*0020*/ 	.short	0x0000
        /*0022*/ 	.short	0x0000
        /*0024*/ 	.byte	0x00, 0xf5, 0x21, 0x00


	//----- nvinfo : EIATTR_SPARSE_MMA_MASK
	.align		4
.L_17:
        /*0028*/ 	.byte	0x03, 0x50
        /*002a*/ 	.short	0x0000


	//----- nvinfo : EIATTR_MAXREG_COUNT
	.align		4
        /*002c*/ 	.byte	0x03, 0x1b
        /*002e*/ 	.short	0x00ff


	//----- nvinfo : EIATTR_MERCURY_ISA_VERSION
	.align		4
        /*0030*/ 	.byte	0x03, 0x5f
        /*0032*/ 	.short	0x0101


	//----- nvinfo : EIATTR_VRC_CTA_INIT_COUNT
	.align		4
        /*0034*/ 	.byte	0x02, 0x4a
	.zero		1
	.zero		1


	//----- nvinfo : EIATTR_EXIT_INSTR_OFFSETS
	.align		4
        /*0038*/ 	.byte	0x04, 0x1c
        /*003a*/ 	.short	(.L_19 - .L_18)


	//   ....[0]....
.L_18:
        /*003c*/ 	.word	0x000000a0


	//----- nvinfo : EIATTR_CBANK_PARAM_SIZE
	.align		4
.L_19:
        /*0040*/ 	.byte	0x03, 0x19
        /*0042*/ 	.short	0x0010


	//----- nvinfo : EIATTR_PARAM_CBANK
	.align		4
        /*0044*/ 	.byte	0x04, 0x0a
        /*0046*/ 	.short	(.L_21 - .L_20)
	.align		4
.L_20:
        /*0048*/ 	.word	index@(.nv.constant0._Z10float2halfP6__halfPf)
        /*004c*/ 	.short	0x0380
        /*004e*/ 	.short	0x0010


	//----- nvinfo : EIATTR_SW_WAR
	.align		4
.L_21:
        /*0050*/ 	.byte	0x04, 0x36
        /*0052*/ 	.short	(.L_23 - .L_22)
.L_22:
        /*0054*/ 	.word	0x00000008
.L_23:


//--------------------- .nv.info._Z10half2floatPfP6__half --------------------------
	.section	.nv.info._Z10half2floatPfP6__half,"",@"SHT_CUDA_INFO"
	.sectionflags	@""
	.align	4


	//----- nvinfo : EIATTR_CUDA_API_VERSION
	.align		4
        /*0000*/ 	.byte	0x04, 0x37
        /*0002*/ 	.short	(.L_25 - .L_24)
.L_24:
        /*0004*/ 	.word	0x00000082


	//----- nvinfo : EIATTR_KPARAM_INFO
	.align		4
.L_25:
        /*0008*/ 	.byte	0x04, 0x17
        /*000a*/ 	.short	(.L_27 - .L_26)
.L_26:
        /*000c*/ 	.word	0x00000000
        /*0010*/ 	.short	0x0001
        /*0012*/ 	.short	0x0008
        /*0014*/ 	.byte	0x00, 0xf5, 0x21, 0x00


	//----- nvinfo : EIATTR_KPARAM_INFO
	.align		4
.L_27:
        /*0018*/ 	.byte	0x04, 0x17
        /*001a*/ 	.short	(.L_29 - .L_28)
.L_28:
        /*001c*/ 	.word	0x00000000
        /*0020*/ 	.short	0x0000
        /*0022*/ 	.short	0x0000
        /*0024*/ 	.byte	0x00, 0xf5, 0x21, 0x00


	//----- nvinfo : EIATTR_SPARSE_MMA_MASK
	.align		4
.L_29:
        /*0028*/ 	.byte	0x03, 0x50
        /*002a*/ 	.short	0x0000


	//----- nvinfo : EIATTR_MAXREG_COUNT
	.align		4
        /*002c*/ 	.byte	0x03, 0x1b
        /*002e*/ 	.short	0x00ff


	//----- nvinfo : EIATTR_MERCURY_ISA_VERSION
	.align		4
        /*0030*/ 	.byte	0x03, 0x5f
        /*0032*/ 	.short	0x0101


	//----- nvinfo : EIATTR_VRC_CTA_INIT_COUNT
	.align		4
        /*0034*/ 	.byte	0x02, 0x4a
	.zero		1
	.zero		1


	//----- nvinfo : EIATTR_EXIT_INSTR_OFFSETS
	.align		4
        /*0038*/ 	.byte	0x04, 0x1c
        /*003a*/ 	.short	(.L_31 - .L_30)


	//   ....[0]....
.L_30:
        /*003c*/ 	.word	0x000000a0


	//----- nvinfo : EIATTR_CBANK_PARAM_SIZE
	.align		4
.L_31:
        /*0040*/ 	.byte	0x03, 0x19
        /*0042*/ 	.short	0x0010


	//----- nvinfo : EIATTR_PARAM_CBANK
	.align		4
        /*0044*/ 	.byte	0x04, 0x0a
        /*0046*/ 	.short	(.L_33 - .L_32)
	.align		4
.L_32:
        /*0048*/ 	.word	index@(.nv.constant0._Z10half2floatPfP6__half)
        /*004c*/ 	.short	0x0380
        /*004e*/ 	.short	0x0010


	//----- nvinfo : EIATTR_SW_WAR
	.align		4
.L_33:
        /*0050*/ 	.byte	0x04, 0x36
        /*0052*/ 	.short	(.L_35 - .L_34)
.L_34:
        /*0054*/ 	.word	0x00000008
.L_35:


//--------------------- .nv.callgraph             --------------------------
	.section	.nv.callgraph,"",@"SHT_CUDA_CALLGRAPH"
	.align	4
	.sectionentsize	8
	.align		4
        /*0000*/ 	.word	0x00000000
	.align		4
        /*0004*/ 	.word	0xffffffff
	.align		4
        /*0008*/ 	.word	0x00000000
	.align		4
        /*000c*/ 	.word	0xfffffffe
	.align		4
        /*0010*/ 	.word	0x00000000
	.align		4
        /*0014*/ 	.word	0xfffffffd
	.align		4
        /*0018*/ 	.word	0x00000000
	.align		4
        /*001c*/ 	.word	0xfffffffc


//--------------------- .text._Z10float2halfP6__halfPf --------------------------
	.section	.text._Z10float2halfP6__halfPf,"ax",@progbits
	.align	128
        .global         _Z10float2halfP6__halfPf
        .type           _Z10float2halfP6__halfPf,@function
        .size           _Z10float2halfP6__halfPf,(.L_x_2 - _Z10float2halfP6__halfPf)
        .other          _Z10float2halfP6__halfPf,@"STO_CUDA_ENTRY STV_DEFAULT"
_Z10float2halfP6__halfPf:
.text._Z10float2halfP6__halfPf:
[----:B------:R-:W-:Y:S01]  /*0000*/  LDC R1, c[0x0][0x37c] ;  /* 0x0000df00ff017b82 */ /* 0x000fe20000000800 */
[----:B------:R-:W0:Y:S07]  /*0010*/  S2R R7, SR_TID.X ;  /* 0x0000000000077919 */ /* 0x000e2e0000002100 */
[----:B------:R-:W0:Y:S01]  /*0020*/  LDC.64 R2, c[0x0][0x388] ;  /* 0x0000e200ff027b82 */ /* 0x000e220000000a00 */
[----:B------:R-:W1:Y:S07]  /*0030*/  LDCU.64 UR4, c[0x0][0x358] ;  /* 0x00006b00ff0477ac */ /* 0x000e6e0008000a00 */
[----:B------:R-:W2:Y:S01]  /*0040*/  LDC.64 R4, c[0x0][0x380] ;  /* 0x0000e000ff047b82 */ /* 0x000ea20000000a00 */
[----:B0-----:R-:W-:-:S06]  /*0050*/  IMAD.WIDE.U32 R2, R7, 0x4, R2 ;  /* 0x0000000407027825 */ /* 0x001fcc00078e0002 */
[----:B-1----:R-:W3:Y:S01]  /*0060*/  LDG.E R2, desc[UR4][R2.64] ;  /* 0x0000000402027981 */ /* 0x002ee2000c1e1900 */
[----:B--2---:R-:W-:Y:S01]  /*0070*/  IMAD.WIDE.U32 R4, R7, 0x2, R4 ;  /* 0x0000000207047825 */ /* 0x004fe200078e0004 */
[----:B---3--:R-:W-:-:S05]  /*0080*/  F2FP.F16.F32.PACK_AB R0, RZ, R2 ;  /* 0x00000002ff00723e */ /* 0x008fca00000000ff */
[----:B------:R-:W-:Y:S01]  /*0090*/  STG.E.U16 desc[UR4][R4.64], R0 ;  /* 0x0000000004007986 */ /* 0x000fe2000c101504 */
[----:B------:R-:W-:Y:S05]  /*00a0*/  EXIT ;  /* 0x000000000000794d */ /* 0x000fea0003800000 */
.L_x_0:
[----:B------:R-:W-:-:S00]  /*00b0*/  BRA `(.L_x_0) ;  /* 0xfffffffc00fc7947 */ /* 0x000fc0000383ffff */
[----:B------:R-:W-:-:S00]  /*00c0*/  NOP ;  /* 0x0000000000007918 */ /* 0x000fc00000000000 */
        /* <DEDUP_REMOVED lines=11> */
.L_x_2:


//--------------------- .text._Z10half2floatPfP6__half --------------------------
	.section	.text._Z10half2floatPfP6__half,"ax",@progbits
	.align	128
        .global         _Z10half2floatPfP6__half
        .type           _Z10half2floatPfP6__half,@function
        .size           _Z10half2floatPfP6__half,(.L_x_3 - _Z10half2floatPfP6__half)
        .other          _Z10half2floatPfP6__half,@"STO_CUDA_ENTRY STV_DEFAULT"
_Z10half2floatPfP6__half:
.text._Z10half2floatPfP6__half:
[----:B------:R-:W-:Y:S01]  /*0000*/  LDC R1, c[0x0][0x37c] ;  /* 0x0000df00ff017b82 */ /* 0x000fe20000000800 */
[----:B------:R-:W0:Y:S07]  /*0010*/  S2R R7, SR_TID.X ;  /* 0x0000000000077919 */ /* 0x000e2e0000002100 */
[----:B------:R-:W0:Y:S01]  /*0020*/  LDC.64 R2, c[0x0][0x388] ;  /* 0x0000e200ff027b82 */ /* 0x000e220000000a00 */
[----:B------:R-:W1:Y:S07]  /*0030*/  LDCU.64 UR4, c[0x0][0x358] ;  /* 0x00006b00ff0477ac */ /* 0x000e6e0008000a00 */
[----:B------:R-:W2:Y:S01]  /*0040*/  LDC.64 R4, c[0x0][0x380] ;  /* 0x0000e000ff047b82 */ /* 0x000ea20000000a00 */
[----:B0-----:R-:W-:-:S06]  /*0050*/  IMAD.WIDE.U32 R2, R7, 0x2, R2 ;  /* 0x0000000207027825 */ /* 0x001fcc00078e0002 */
[----:B-1----:R-:W3:Y:S01]  /*0060*/  LDG.E.U16 R2, desc[UR4][R2.64] ;  /* 0x0000000402027981 */ /* 0x002ee2000c1e1500 */
[----:B--2---:R-:W-:-:S04]  /*0070*/  IMAD.WIDE.U32 R4, R7, 0x4, R4 ;  /* 0x0000000407047825 */ /* 0x004fc800078e0004 */
[----:B---3--:R-:W-:-:S05]  /*0080*/  HADD2.F32 R7, -RZ, R2.H0_H0 ;  /* 0x20000002ff077230 */ /* 0x008fca0000004100 */
[----:B------:R-:W-:Y:S01]  /*0090*/  STG.E desc[UR4][R4.64], R7 ;  /* 0x0000000704007986 */ /* 0x000fe2000c101904 */
[----:B------:R-:W-:Y:S05]  /*00a0*/  EXIT ;  /* 0x000000000000794d */ /* 0x000fea0003800000 */
.L_x_1:
        /* <DEDUP_REMOVED lines=13> */
.L_x_3:


//--------------------- .nv.shared.reserved.0     --------------------------
	.section	.nv.shared.reserved.0,"aw",@nobits
	.weak		__nv_reservedSMEM_offset_0_alias
	.size		__nv_reservedSMEM_offset_0_alias, 0, 64
	.other		__nv_reservedSMEM_offset_0_alias,@"STO_CUDA_RESERVED_SHARED STV_DEFAULT"
__nv_reservedSMEM_offset_0_alias:
	.zero		0
	.zero		64


//--------------------- .nv.constant0._Z10float2halfP6__halfPf --------------------------
	.section	.nv.constant0._Z10float2halfP6__halfPf,"a",@progbits
	.sectionflags	@""
	.align	4
.nv.constant0._Z10float2halfP6__halfPf:
	.zero		912


//--------------------- .nv.constant0._Z10half2floatPfP6__half --------------------------
	.section	.nv.constant0._Z10half2floatPfP6__half,"a",@progbits
	.sectionflags	@""
	.align	4
.nv.constant0._Z10half2floatPfP6__half:
	.zero		912


//--------------------- SYMBOLS --------------------------

	.type		.nv.reservedSmem.offset0,@object
	.size		.nv.reservedSmem.offset0,0x4
